//
// Generated by NVIDIA NVVM Compiler
//
// Compiler Build ID: CL-36424714
// Cuda compilation tools, release 13.0, V13.0.88
// Based on NVVM 20.0.0
//

.version 9.0
.target sm_100
.address_size 64

	// .globl	noarg

.visible .entry noarg()
{


	ret;

}
	// .globl	simple_add
.visible .entry simple_add(
	.param .u64 .ptr .align 1 simple_add_param_0
)
{
	.reg .b32 	%r<5>;
	.reg .b32 	%f<3>;
	.reg .b64 	%rd<5>;

	ld.param.u64 	%rd1, [simple_add_param_0];
	cvta.to.global.u64 	%rd2, %rd1;
	mov.u32 	%r1, %ctaid.x;
	mov.u32 	%r2, %ntid.x;
	mov.u32 	%r3, %tid.x;
	mad.lo.s32 	%r4, %r1, %r2, %r3;
	mul.wide.s32 	%rd3, %r4, 4;
	add.s64 	%rd4, %rd2, %rd3;
	ld.global.f32 	%f1, [%rd4];
	add.f32 	%f2, %f1, 0f3F800000;
	st.global.f32 	[%rd4], %f2;
	ret;

}


// ===== COMPILED SASS (sm_100) =====

	.target	sm_100

	.elftype	@"ET_EXEC"


//--------------------- .note.nv.tkinfo           --------------------------
	.section	.note.nv.tkinfo,"",@"SHT_NOTE"
	.sectionflags	@"SHF_NOTE_NV_TKINFO"
	.tkinfo
        /*0018*/ 	.word	0x00000002
        /*0030*/ 	.string	""
        /*0030*/ 	.string	"ptxas"
        /*0030*/ 	.string	"Cuda compilation tools, release 13.0, V13.0.88"
        /*0030*/ 	.string	"Build cuda_13.0.r13.0/compiler.36424714_0"
        /*0030*/ 	.string	"-arch sm_100 -m 64 "



//--------------------- .note.nv.cuinfo           --------------------------
	.section	.note.nv.cuinfo,"",@"SHT_NOTE"
	.sectionflags	@"SHF_NOTE_NV_CUINFO"
        /*0018*/ 	.short	0x0002
        /*001a*/ 	.short	0x0064
        /*001c*/ 	.short	0x0082
	.zero		2


//--------------------- .nv.info                  --------------------------
	.section	.nv.info,"",@"SHT_CUDA_INFO"
	.align	4


	//----- nvinfo : EIATTR_REGCOUNT
	.align		4
        /*0000*/ 	.byte	0x04, 0x2f
        /*0002*/ 	.short	(.L_1 - .L_0)
	.align		4
.L_0:
        /*0004*/ 	.word	index@(noarg)
        /*0008*/ 	.word	0x00000004


	//----- nvinfo : EIATTR_FRAME_SIZE
	.align		4
.L_1:
        /*000c*/ 	.byte	0x04, 0x11
        /*000e*/ 	.short	(.L_3 - .L_2)
	.align		4
.L_2:
        /*0010*/ 	.word	index@(noarg)
        /*0014*/ 	.word	0x00000000


	//----- nvinfo : EIATTR_REGCOUNT
	.align		4
.L_3:
        /*0018*/ 	.byte	0x04, 0x2f
        /*001a*/ 	.short	(.L_5 - .L_4)
	.align		4
.L_4:
        /*001c*/ 	.word	index@(simple_add)
        /*0020*/ 	.word	0x00000008


	//----- nvinfo : EIATTR_FRAME_SIZE
	.align		4
.L_5:
        /*0024*/ 	.byte	0x04, 0x11
        /*0026*/ 	.short	(.L_7 - .L_6)
	.align		4
.L_6:
        /*0028*/ 	.word	index@(simple_add)
        /*002c*/ 	.word	0x00000000


	//----- nvinfo : EIATTR_MIN_STACK_SIZE
	.align		4
.L_7:
        /*0030*/ 	.byte	0x04, 0x12
        /*0032*/ 	.short	(.L_9 - .L_8)
	.align		4
.L_8:
        /*0034*/ 	.word	index@(simple_add)
        /*0038*/ 	.word	0x00000000


	//----- nvinfo : EIATTR_MIN_STACK_SIZE
	.align		4
.L_9:
        /*003c*/ 	.byte	0x04, 0x12
        /*003e*/ 	.short	(.L_11 - .L_10)
	.align		4
.L_10:
        /*0040*/ 	.word	index@(noarg)
        /*0044*/ 	.word	0x00000000
.L_11:


//--------------------- .nv.compat                --------------------------
	.section	.nv.compat,"",@"SHT_CUDA_COMPAT_INFO"
	.align	4
        /*0000*/ 	.byte	0x02, 0x09, 0x00, 0x00, 0x02, 0x02, 0x01, 0x00, 0x02, 0x05, 0x05, 0x00, 0x03, 0x07, 0x01, 0x01
        /*0010*/ 	.byte	0x02, 0x03, 0x00, 0x00, 0x02, 0x06, 0x01, 0x00, 0x04, 0x0b, 0x08, 0x00, 0x09, 0x00, 0x00, 0x00
        /*0020*/ 	.byte	0x00, 0x00, 0x00, 0x00


//--------------------- .nv.info.simple_add       --------------------------
	.section	.nv.info.simple_add,"",@"SHT_CUDA_INFO"
	.sectionflags	@""
	.align	4


	//----- nvinfo : EIATTR_CUDA_API_VERSION
	.align		4
        /*0000*/ 	.byte	0x04, 0x37
        /*0002*/ 	.short	(.L_13 - .L_12)
.L_12:
        /*0004*/ 	.word	0x00000082


	//----- nvinfo : EIATTR_KPARAM_INFO
	.align		4
.L_13:
        /*0008*/ 	.byte	0x04, 0x17
        /*000a*/ 	.short	(.L_15 - .L_14)
.L_14:
        /*000c*/ 	.word	0x00000000
        /*0010*/ 	.short	0x0000
        /*0012*/ 	.short	0x0000
        /*0014*/ 	.byte	0x00, 0xf5, 0x21, 0x00


	//----- nvinfo : EIATTR_SPARSE_MMA_MASK
	.align		4
.L_15:
        /*0018*/ 	.byte	0x03, 0x50
        /*001a*/ 	.short	0x0000


	//----- nvinfo : EIATTR_MAXREG_COUNT
	.align		4
        /*001c*/ 	.byte	0x03, 0x1b
        /*001e*/ 	.short	0x00ff


	//----- nvinfo : EIATTR_MERCURY_ISA_VERSION
	.align		4
        /*0020*/ 	.byte	0x03, 0x5f
        /*0022*/ 	.short	0x0101


	//----- nvinfo : EIATTR_VRC_CTA_INIT_COUNT
	.align		4
        /*0024*/ 	.byte	0x02, 0x4a
	.zero		1
	.zero		1


	//----- nvinfo : EIATTR_EXIT_INSTR_OFFSETS
	.align		4
        /*0028*/ 	.byte	0x04, 0x1c
        /*002a*/ 	.short	(.L_17 - .L_16)


	//   ....[0]....
.L_16:
        /*002c*/ 	.word	0x000000b0


	//----- nvinfo : EIATTR_CBANK_PARAM_SIZE
	.align		4
.L_17:
        /*0030*/ 	.byte	0x03, 0x19
        /*0032*/ 	.short	0x0008


	//----- nvinfo : EIATTR_PARAM_CBANK
	.align		4
        /*0034*/ 	.byte	0x04, 0x0a
        /*0036*/ 	.short	(.L_19 - .L_18)
	.align		4
.L_18:
        /*0038*/ 	.word	index@(.nv.constant0.simple_add)
        /*003c*/ 	.short	0x0380
        /*003e*/ 	.short	0x0008


	//----- nvinfo : EIATTR_SW_WAR
	.align		4
.L_19:
        /*0040*/ 	.byte	0x04, 0x36
        /*0042*/ 	.short	(.L_21 - .L_20)
.L_20:
        /*0044*/ 	.word	0x00000008
.L_21:


//--------------------- .nv.info.noarg            --------------------------
	.section	.nv.info.noarg,"",@"SHT_CUDA_INFO"
	.sectionflags	@""
	.align	4


	//----- nvinfo : EIATTR_CUDA_API_VERSION
	.align		4
        /*0000*/ 	.byte	0x04, 0x37
        /*0002*/ 	.short	(.L_23 - .L_22)
.L_22:
        /*0004*/ 	.word	0x00000082


	//----- nvinfo : EIATTR_SPARSE_MMA_MASK
	.align		4
.L_23:
        /*0008*/ 	.byte	0x03, 0x50
        /*000a*/ 	.short	0x0000


	//----- nvinfo : EIATTR_MAXREG_COUNT
	.align		4
        /*000c*/ 	.byte	0x03, 0x1b
        /*000e*/ 	.short	0x00ff


	//----- nvinfo : EIATTR_MERCURY_ISA_VERSION
	.align		4
        /*0010*/ 	.byte	0x03, 0x5f
        /*0012*/ 	.short	0x0101


	//----- nvinfo : EIATTR_VRC_CTA_INIT_COUNT
	.align		4
        /*0014*/ 	.byte	0x02, 0x4a
	.zero		1
	.zero		1


	//----- nvinfo : EIATTR_EXIT_INSTR_OFFSETS
	.align		4
        /*0018*/ 	.byte	0x04, 0x1c
        /*001a*/ 	.short	(.L_25 - .L_24)


	//   ....[0]....
.L_24:
        /*001c*/ 	.word	0x00000010


	//----- nvinfo : EIATTR_SW_WAR
	.align		4
.L_25:
        /*0020*/ 	.byte	0x04, 0x36
        /*0022*/ 	.short	(.L_27 - .L_26)
.L_26:
        /*0024*/ 	.word	0x00000008
.L_27:


//--------------------- .nv.callgraph             --------------------------
	.section	.nv.callgraph,"",@"SHT_CUDA_CALLGRAPH"
	.align	4
	.sectionentsize	8
	.align		4
        /*0000*/ 	.word	0x00000000
	.align		4
        /*0004*/ 	.word	0xffffffff
	.align		4
        /*0008*/ 	.word	0x00000000
	.align		4
        /*000c*/ 	.word	0xfffffffe
	.align		4
        /*0010*/ 	.word	0x00000000
	.align		4
        /*0014*/ 	.word	0xfffffffd
	.align		4
        /*0018*/ 	.word	0x00000000
	.align		4
        /*001c*/ 	.word	0xfffffffc


//--------------------- .text.simple_add          --------------------------
	.section	.text.simple_add,"ax",@progbits
	.align	128
        .global         simple_add
        .type           simple_add,@function
        .size           simple_add,(.L_x_2 - simple_add)
        .other          simple_add,@"STO_CUDA_ENTRY STV_DEFAULT"
simple_add:
.text.simple_add:
[----:B------:R-:W-:Y:S01]  /*0000*/  LDC R1, c[0x0][0x37c] ;  /* 0x0000df00ff017b82 */ /* 0x000fe20000000800 */
[----:B------:R-:W0:Y:S07]  /*0010*/  S2R R0, SR_TID.X ;  /* 0x0000000000007919 */ /* 0x000e2e0000002100 */
[----:B------:R-:W0:Y:S01]  /*0020*/  S2UR UR6, SR_CTAID.X ;  /* 0x00000000000679c3 */ /* 0x000e220000002500 */
[----:B------:R-:W1:Y:S07]  /*0030*/  LDCU.64 UR4, c[0x0][0x358] ;  /* 0x00006b00ff0477ac */ /* 0x000e6e0008000a00 */
[----:B------:R-:W0:Y:S08]  /*0040*/  LDC R5, c[0x0][0x360] ;  /* 0x0000d800ff057b82 */ /* 0x000e300000000800 */
[----:B------:R-:W2:Y:S01]  /*0050*/  LDC.64 R2, c[0x0][0x380] ;  /* 0x0000e000ff027b82 */ /* 0x000ea20000000a00 */
[----:B0-----:R-:W-:-:S04]  /*0060*/  IMAD R5, R5, UR6, R0 ;  /* 0x0000000605057c24 */ /* 0x001fc8000f8e0200 */
[----:B--2---:R-:W-:-:S05]  /*0070*/  IMAD.WIDE R2, R5, 0x4, R2 ;  /* 0x0000000405027825 */ /* 0x004fca00078e0202 */
[----:B-1----:R-:W2:Y:S02]  /*0080*/  LDG.E R0, desc[UR4][R2.64] ;  /* 0x0000000402007981 */ /* 0x002ea4000c1e1900 */
[----:B--2---:R-:W-:-:S05]  /*0090*/  FADD R5, R0, 1 ;  /* 0x3f80000000057421 */ /* 0x004fca0000000000 */
[----:B------:R-:W-:Y:S01]  /*00a0*/  STG.E desc[UR4][R2.64], R5 ;  /* 0x0000000502007986 */ /* 0x000fe2000c101904 */
[----:B------:R-:W-:Y:S05]  /*00b0*/  EXIT ;  /* 0x000000000000794d */ /* 0x000fea0003800000 */
.L_x_0:
[----:B------:R-:W-:-:S00]  /*00c0*/  BRA `(.L_x_0) ;  /* 0xfffffffc00fc7947 */ /* 0x000fc0000383ffff */
[----:B------:R-:W-:-:S00]  /*00d0*/  NOP ;  /* 0x0000000000007918 */ /* 0x000fc00000000000 */
        /* <DEDUP_REMOVED lines=10> */
.L_x_2:


//--------------------- .text.noarg               --------------------------
	.section	.text.noarg,"ax",@progbits
	.align	128
        .global         noarg
        .type           noarg,@function
        .size           noarg,(.L_x_3 - noarg)
        .other          noarg,@"STO_CUDA_ENTRY STV_DEFAULT"
noarg:
.text.noarg:
[----:B------:R-:W-:Y:S01]  /*0000*/  LDC R1, c[0x0][0x37c] ;  /* 0x0000df00ff017b82 */ /* 0x000fe20000000800 */
[----:B------:R-:W-:Y:S05]  /*0010*/  EXIT ;  /* 0x000000000000794d */ /* 0x000fea0003800000 */
.L_x_1:
        /* <DEDUP_REMOVED lines=14> */
.L_x_3:


//--------------------- .nv.shared.reserved.0     --------------------------
	.section	.nv.shared.reserved.0,"aw",@nobits
	.weak		__nv_reservedSMEM_offset_0_alias
	.size		__nv_reservedSMEM_offset_0_alias, 0, 64
	.other		__nv_reservedSMEM_offset_0_alias,@"STO_CUDA_RESERVED_SHARED STV_DEFAULT"
__nv_reservedSMEM_offset_0_alias:
	.zero		0
	.zero		64


//--------------------- .nv.constant0.simple_add  --------------------------
	.section	.nv.constant0.simple_add,"a",@progbits
	.sectionflags	@""
	.align	4
.nv.constant0.simple_add:
	.zero		904


//--------------------- .nv.constant0.noarg       --------------------------
	.section	.nv.constant0.noarg,"a",@progbits
	.sectionflags	@""
	.align	4
.nv.constant0.noarg:
	.zero		896


//--------------------- SYMBOLS --------------------------

	.type		.nv.reservedSmem.offset0,@object
	.size		.nv.reservedSmem.offset0,0x4
